//
// Generated by NVIDIA NVVM Compiler
//
// Compiler Build ID: CL-36424714
// Cuda compilation tools, release 13.0, V13.0.88
// Based on NVVM 20.0.0
//

.version 9.0
.target sm_100
.address_size 64

	// .globl	_Z7Szorzasi
.global .align 4 .b8 dev_tomb[20];

.visible .entry _Z7Szorzasi(
	.param .u32 _Z7Szorzasi_param_0
)
{
	.reg .b32 	%r<5>;
	.reg .b64 	%rd<4>;

	ld.param.u32 	%r1, [_Z7Szorzasi_param_0];
	mov.u32 	%r2, %tid.x;
	mul.wide.u32 	%rd1, %r2, 4;
	mov.u64 	%rd2, dev_tomb;
	add.s64 	%rd3, %rd2, %rd1;
	ld.global.u32 	%r3, [%rd3];
	mul.lo.s32 	%r4, %r3, %r1;
	st.global.u32 	[%rd3], %r4;
	ret;

}


// ===== COMPILED SASS (sm_100) =====

	.target	sm_100

	.elftype	@"ET_EXEC"


//--------------------- .note.nv.tkinfo           --------------------------
	.section	.note.nv.tkinfo,"",@"SHT_NOTE"
	.sectionflags	@"SHF_NOTE_NV_TKINFO"
	.tkinfo
        /*0018*/ 	.word	0x00000002
        /*0030*/ 	.string	""
        /*0030*/ 	.string	"ptxas"
        /*0030*/ 	.string	"Cuda compilation tools, release 13.0, V13.0.88"
        /*0030*/ 	.string	"Build cuda_13.0.r13.0/compiler.36424714_0"
        /*0030*/ 	.string	"-arch sm_100 -m 64 "



//--------------------- .note.nv.cuinfo           --------------------------
	.section	.note.nv.cuinfo,"",@"SHT_NOTE"
	.sectionflags	@"SHF_NOTE_NV_CUINFO"
        /*0018*/ 	.short	0x0002
        /*001a*/ 	.short	0x0064
        /*001c*/ 	.short	0x0082
	.zero		2


//--------------------- .nv.info                  --------------------------
	.section	.nv.info,"",@"SHT_CUDA_INFO"
	.align	4


	//----- nvinfo : EIATTR_REGCOUNT
	.align		4
        /*0000*/ 	.byte	0x04, 0x2f
        /*0002*/ 	.short	(.L_2 - .L_1)
	.align		4
.L_1:
        /*0004*/ 	.word	index@(_Z7Szorzasi)
        /*0008*/ 	.word	0x00000008


	//----- nvinfo : EIATTR_FRAME_SIZE
	.align		4
.L_2:
        /*000c*/ 	.byte	0x04, 0x11
        /*000e*/ 	.short	(.L_4 - .L_3)
	.align		4
.L_3:
        /*0010*/ 	.word	index@(_Z7Szorzasi)
        /*0014*/ 	.word	0x00000000


	//----- nvinfo : EIATTR_MIN_STACK_SIZE
	.align		4
.L_4:
        /*0018*/ 	.byte	0x04, 0x12
        /*001a*/ 	.short	(.L_6 - .L_5)
	.align		4
.L_5:
        /*001c*/ 	.word	index@(_Z7Szorzasi)
        /*0020*/ 	.word	0x00000000
.L_6:


//--------------------- .nv.compat                --------------------------
	.section	.nv.compat,"",@"SHT_CUDA_COMPAT_INFO"
	.align	4
        /*0000*/ 	.byte	0x02, 0x09, 0x00, 0x00, 0x02, 0x02, 0x01, 0x00, 0x02, 0x05, 0x05, 0x00, 0x03, 0x07, 0x01, 0x01
        /*0010*/ 	.byte	0x02, 0x03, 0x00, 0x00, 0x02, 0x06, 0x01, 0x00, 0x04, 0x0b, 0x08, 0x00, 0x09, 0x00, 0x00, 0x00
        /*0020*/ 	.byte	0x00, 0x00, 0x00, 0x00


//--------------------- .nv.info._Z7Szorzasi      --------------------------
	.section	.nv.info._Z7Szorzasi,"",@"SHT_CUDA_INFO"
	.sectionflags	@""
	.align	4


	//----- nvinfo : EIATTR_CUDA_API_VERSION
	.align		4
        /*0000*/ 	.byte	0x04, 0x37
        /*0002*/ 	.short	(.L_8 - .L_7)
.L_7:
        /*0004*/ 	.word	0x00000082


	//----- nvinfo : EIATTR_KPARAM_INFO
	.align		4
.L_8:
        /*0008*/ 	.byte	0x04, 0x17
        /*000a*/ 	.short	(.L_10 - .L_9)
.L_9:
        /*000c*/ 	.word	0x00000000
        /*0010*/ 	.short	0x0000
        /*0012*/ 	.short	0x0000
        /*0014*/ 	.byte	0x00, 0xf0, 0x11, 0x00


	//----- nvinfo : EIATTR_SPARSE_MMA_MASK
	.align		4
.L_10:
        /*0018*/ 	.byte	0x03, 0x50
        /*001a*/ 	.short	0x0000


	//----- nvinfo : EIATTR_MAXREG_COUNT
	.align		4
        /*001c*/ 	.byte	0x03, 0x1b
        /*001e*/ 	.short	0x00ff


	//----- nvinfo : EIATTR_MERCURY_ISA_VERSION
	.align		4
        /*0020*/ 	.byte	0x03, 0x5f
        /*0022*/ 	.short	0x0101


	//----- nvinfo : EIATTR_VRC_CTA_INIT_COUNT
	.align		4
        /*0024*/ 	.byte	0x02, 0x4a
	.zero		1
	.zero		1


	//----- nvinfo : EIATTR_EXIT_INSTR_OFFSETS
	.align		4
        /*0028*/ 	.byte	0x04, 0x1c
        /*002a*/ 	.short	(.L_12 - .L_11)


	//   ....[0]....
.L_11:
        /*002c*/ 	.word	0x00000090


	//----- nvinfo : EIATTR_CBANK_PARAM_SIZE
	.align		4
.L_12:
        /*0030*/ 	.byte	0x03, 0x19
        /*0032*/ 	.short	0x0004


	//----- nvinfo : EIATTR_PARAM_CBANK
	.align		4
        /*0034*/ 	.byte	0x04, 0x0a
        /*0036*/ 	.short	(.L_14 - .L_13)
	.align		4
.L_13:
        /*0038*/ 	.word	index@(.nv.constant0._Z7Szorzasi)
        /*003c*/ 	.short	0x0380
        /*003e*/ 	.short	0x0004


	//----- nvinfo : EIATTR_SW_WAR
	.align		4
.L_14:
        /*0040*/ 	.byte	0x04, 0x36
        /*0042*/ 	.short	(.L_16 - .L_15)
.L_15:
        /*0044*/ 	.word	0x00000008
.L_16:


//--------------------- .nv.callgraph             --------------------------
	.section	.nv.callgraph,"",@"SHT_CUDA_CALLGRAPH"
	.align	4
	.sectionentsize	8
	.align		4
        /*0000*/ 	.word	0x00000000
	.align		4
        /*0004*/ 	.word	0xffffffff
	.align		4
        /*0008*/ 	.word	0x00000000
	.align		4
        /*000c*/ 	.word	0xfffffffe
	.align		4
        /*0010*/ 	.word	0x00000000
	.align		4
        /*0014*/ 	.word	0xfffffffd
	.align		4
        /*0018*/ 	.word	0x00000000
	.align		4
        /*001c*/ 	.word	0xfffffffc


//--------------------- .nv.constant4             --------------------------
	.section	.nv.constant4,"a",@progbits
	.align	8
	.align		8
.nv.constant4:
        /*0000*/ 	.dword	dev_tomb


//--------------------- .text._Z7Szorzasi         --------------------------
	.section	.text._Z7Szorzasi,"ax",@progbits
	.align	128
        .global         _Z7Szorzasi
        .type           _Z7Szorzasi,@function
        .size           _Z7Szorzasi,(.L_x_1 - _Z7Szorzasi)
        .other          _Z7Szorzasi,@"STO_CUDA_ENTRY STV_DEFAULT"
_Z7Szorzasi:
.text._Z7Szorzasi:
[----:B------:R-:W-:Y:S01]  /*0000*/  LDC R1, c[0x0][0x37c] ;  /* 0x0000df00ff017b82 */ /* 0x000fe20000000800 */
[----:B------:R-:W0:Y:S07]  /*0010*/  S2R R5, SR_TID.X ;  /* 0x0000000000057919 */ /* 0x000e2e0000002100 */
[----:B------:R-:W0:Y:S01]  /*0020*/  LDC.64 R2, c[0x4][RZ] ;  /* 0x01000000ff027b82 */ /* 0x000e220000000a00 */
[----:B------:R-:W1:Y:S01]  /*0030*/  LDCU.64 UR4, c[0x0][0x358] ;  /* 0x00006b00ff0477ac */ /* 0x000e620008000a00 */
[----:B------:R-:W2:Y:S01]  /*0040*/  LDCU UR6, c[0x0][0x380] ;  /* 0x00007000ff0677ac */ /* 0x000ea20008000800 */
[----:B0-----:R-:W-:-:S05]  /*0050*/  IMAD.WIDE.U32 R2, R5, 0x4, R2 ;  /* 0x0000000405027825 */ /* 0x001fca00078e0002 */
[----:B-1----:R-:W2:Y:S02]  /*0060*/  LDG.E R0, desc[UR4][R2.64] ;  /* 0x0000000402007981 */ /* 0x002ea4000c1e1900 */
[----:B--2---:R-:W-:-:S05]  /*0070*/  IMAD R5, R0, UR6, RZ ;  /* 0x0000000600057c24 */ /* 0x004fca000f8e02ff */
[----:B------:R-:W-:Y:S01]  /*0080*/  STG.E desc[UR4][R2.64], R5 ;  /* 0x0000000502007986 */ /* 0x000fe2000c101904 */
[----:B------:R-:W-:Y:S05]  /*0090*/  EXIT ;  /* 0x000000000000794d */ /* 0x000fea0003800000 */
.L_x_0:
[----:B------:R-:W-:-:S00]  /*00a0*/  BRA `(.L_x_0) ;  /* 0xfffffffc00fc7947 */ /* 0x000fc0000383ffff */
[----:B------:R-:W-:-:S00]  /*00b0*/  NOP ;  /* 0x0000000000007918 */ /* 0x000fc00000000000 */
        /* <DEDUP_REMOVED lines=12> */
.L_x_1:


//--------------------- .nv.shared.reserved.0     --------------------------
	.section	.nv.shared.reserved.0,"aw",@nobits
	.weak		__nv_reservedSMEM_offset_0_alias
	.size		__nv_reservedSMEM_offset_0_alias, 0, 64
	.other		__nv_reservedSMEM_offset_0_alias,@"STO_CUDA_RESERVED_SHARED STV_DEFAULT"
__nv_reservedSMEM_offset_0_alias:
	.zero		0
	.zero		64


//--------------------- .nv.global                --------------------------
	.section	.nv.global,"aw",@nobits
	.align	4
.nv.global:
	.type		dev_tomb,@object
	.size		dev_tomb,(.L_0 - dev_tomb)
dev_tomb:
	.zero		20
.L_0:


//--------------------- .nv.constant0._Z7Szorzasi --------------------------
	.section	.nv.constant0._Z7Szorzasi,"a",@progbits
	.sectionflags	@""
	.align	4
.nv.constant0._Z7Szorzasi:
	.zero		900


//--------------------- SYMBOLS --------------------------

	.type		.nv.reservedSmem.offset0,@object
	.size		.nv.reservedSmem.offset0,0x4
